	.headerflags	@"EF_CUDA_TEXMODE_UNIFIED EF_CUDA_64BIT_ADDRESS EF_CUDA_ACCELERATORS EF_CUDA_SM90 EF_CUDA_VIRTUAL_SM(EF_CUDA_SM90)"
	.elftype	@"ET_EXEC"


//--------------------- .nv.info                  --------------------------
	.section	.nv.info,"",@"SHT_CUDA_INFO"
	.align	4


	//----- nvinfo : EIATTR_REGCOUNT
	.align		4
        /*0000*/ 	.byte	0x04, 0x2f
        /*0002*/ 	.short	(.L_3 - .L_2)
	.align		4
.L_2:
        /*0004*/ 	.word	index@(triton_poi_fused__native_batch_norm_legit_no_training_gelu_0)
        /*0008*/ 	.word	0x00000017


	//----- nvinfo : EIATTR_MIN_STACK_SIZE
	.align		4
.L_3:
        /*000c*/ 	.byte	0x04, 0x12
        /*000e*/ 	.short	(.L_5 - .L_4)
	.align		4
.L_4:
        /*0010*/ 	.word	index@(triton_poi_fused__native_batch_norm_legit_no_training_gelu_0)
        /*0014*/ 	.word	0x00000000


	//----- nvinfo : EIATTR_FRAME_SIZE
	.align		4
.L_5:
        /*0018*/ 	.byte	0x04, 0x11
        /*001a*/ 	.short	(.L_7 - .L_6)
	.align		4
.L_6:
        /*001c*/ 	.word	index@(triton_poi_fused__native_batch_norm_legit_no_training_gelu_0)
        /*0020*/ 	.word	0x00000000


	//----- nvinfo : EIATTR_MIN_STACK_SIZE
	.align		4
.L_7:
        /*0024*/ 	.byte	0x04, 0x12
        /*0026*/ 	.short	(.L_9 - .L_8)
	.align		4
.L_8:
        /*0028*/ 	.word	index@(triton_poi_fused__native_batch_norm_legit_no_training_gelu_0)
        /*002c*/ 	.word	0x00000000
.L_9:


//--------------------- .nv.info.triton_poi_fused__native_batch_norm_legit_no_training_gelu_0 --------------------------
	.section	.nv.info.triton_poi_fused__native_batch_norm_legit_no_training_gelu_0,"",@"SHT_CUDA_INFO"
	.sectionflags	@""
	.align	4


	//----- nvinfo : EIATTR_CUDA_API_VERSION
	.align		4
        /*0000*/ 	.byte	0x04, 0x37
        /*0002*/ 	.short	(.L_11 - .L_10)
.L_10:
        /*0004*/ 	.word	0x0000007c


	//----- nvinfo : EIATTR_KPARAM_INFO
	.align		4
.L_11:
        /*0008*/ 	.byte	0x04, 0x17
        /*000a*/ 	.short	(.L_13 - .L_12)
.L_12:
        /*000c*/ 	.word	0x00000000
        /*0010*/ 	.short	0x0006
        /*0012*/ 	.short	0x0030
        /*0014*/ 	.byte	0x00, 0xf0, 0x11, 0x00


	//----- nvinfo : EIATTR_KPARAM_INFO
	.align		4
.L_13:
        /*0018*/ 	.byte	0x04, 0x17
        /*001a*/ 	.short	(.L_15 - .L_14)
.L_14:
        /*001c*/ 	.word	0x00000000
        /*0020*/ 	.short	0x0005
        /*0022*/ 	.short	0x0028
        /*0024*/ 	.byte	0x00, 0xf4, 0x21, 0x00


	//----- nvinfo : EIATTR_KPARAM_INFO
	.align		4
.L_15:
        /*0028*/ 	.byte	0x04, 0x17
        /*002a*/ 	.short	(.L_17 - .L_16)
.L_16:
        /*002c*/ 	.word	0x00000000
        /*0030*/ 	.short	0x0004
        /*0032*/ 	.short	0x0020
        /*0034*/ 	.byte	0x00, 0xf4, 0x21, 0x00


	//----- nvinfo : EIATTR_KPARAM_INFO
	.align		4
.L_17:
        /*0038*/ 	.byte	0x04, 0x17
        /*003a*/ 	.short	(.L_19 - .L_18)
.L_18:
        /*003c*/ 	.word	0x00000000
        /*0040*/ 	.short	0x0003
        /*0042*/ 	.short	0x0018
        /*0044*/ 	.byte	0x00, 0xf4, 0x21, 0x00


	//----- nvinfo : EIATTR_KPARAM_INFO
	.align		4
.L_19:
        /*0048*/ 	.byte	0x04, 0x17
        /*004a*/ 	.short	(.L_21 - .L_20)
.L_20:
        /*004c*/ 	.word	0x00000000
        /*0050*/ 	.short	0x0002
        /*0052*/ 	.short	0x0010
        /*0054*/ 	.byte	0x00, 0xf4, 0x21, 0x00


	//----- nvinfo : EIATTR_KPARAM_INFO
	.align		4
.L_21:
        /*0058*/ 	.byte	0x04, 0x17
        /*005a*/ 	.short	(.L_23 - .L_22)
.L_22:
        /*005c*/ 	.word	0x00000000
        /*0060*/ 	.short	0x0001
        /*0062*/ 	.short	0x0008
        /*0064*/ 	.byte	0x00, 0xf4, 0x21, 0x00


	//----- nvinfo : EIATTR_KPARAM_INFO
	.align		4
.L_23:
        /*0068*/ 	.byte	0x04, 0x17
        /*006a*/ 	.short	(.L_25 - .L_24)
.L_24:
        /*006c*/ 	.word	0x00000000
        /*0070*/ 	.short	0x0000
        /*0072*/ 	.short	0x0000
        /*0074*/ 	.byte	0x00, 0xf4, 0x21, 0x00


	//----- nvinfo : EIATTR_SPARSE_MMA_MASK
	.align		4
.L_25:
        /*0078*/ 	.byte	0x03, 0x50
        /*007a*/ 	.short	0x0000


	//----- nvinfo : EIATTR_MAXREG_COUNT
	.align		4
        /*007c*/ 	.byte	0x03, 0x1b
        /*007e*/ 	.short	0x00ff


	//----- nvinfo : EIATTR_EXIT_INSTR_OFFSETS
	.align		4
        /*0080*/ 	.byte	0x04, 0x1c
        /*0082*/ 	.short	(.L_27 - .L_26)


	//   ....[0]....
.L_26:
        /*0084*/ 	.word	0x00000880


	//   ....[1]....
        /*0088*/ 	.word	0x000008a0


	//----- nvinfo : EIATTR_REQNTID
	.align		4
.L_27:
        /*008c*/ 	.byte	0x04, 0x10
        /*008e*/ 	.short	(.L_29 - .L_28)
.L_28:
        /*0090*/ 	.word	0x00000020
        /*0094*/ 	.word	0x00000001
        /*0098*/ 	.word	0x00000001


	//----- nvinfo : EIATTR_CBANK_PARAM_SIZE
	.align		4
.L_29:
        /*009c*/ 	.byte	0x03, 0x19
        /*009e*/ 	.short	0x0034


	//----- nvinfo : EIATTR_PARAM_CBANK
	.align		4
        /*00a0*/ 	.byte	0x04, 0x0a
        /*00a2*/ 	.short	(.L_31 - .L_30)
	.align		4
.L_30:
        /*00a4*/ 	.word	index@(.nv.constant0.triton_poi_fused__native_batch_norm_legit_no_training_gelu_0)
        /*00a8*/ 	.short	0x0210
        /*00aa*/ 	.short	0x0034


	//----- nvinfo : EIATTR_SW_WAR
	.align		4
.L_31:
        /*00ac*/ 	.byte	0x04, 0x36
        /*00ae*/ 	.short	(.L_33 - .L_32)
.L_32:
        /*00b0*/ 	.word	0x00000008
.L_33:


//--------------------- .nv.callgraph             --------------------------
	.section	.nv.callgraph,"",@"SHT_CUDA_CALLGRAPH"
	.align	4
	.sectionentsize	8
	.align		4
        /*0000*/ 	.word	0x00000000
	.align		4
        /*0004*/ 	.word	0xffffffff
	.align		4
        /*0008*/ 	.word	0x00000000
	.align		4
        /*000c*/ 	.word	0xfffffffe
	.align		4
        /*0010*/ 	.word	0x00000000
	.align		4
        /*0014*/ 	.word	0xfffffffd
	.align		4
        /*0018*/ 	.word	0x00000000
	.align		4
        /*001c*/ 	.word	0xfffffffc


//--------------------- .nv.constant4             --------------------------
	.section	.nv.constant4,"a",@progbits
	.align	8
	.align		8
.nv.constant4:
        /*0000*/ 	.dword	_$_str
	.align		8
        /*0008*/ 	.dword	_$_str_$_2


//--------------------- .text.triton_poi_fused__native_batch_norm_legit_no_training_gelu_0 --------------------------
	.section	.text.triton_poi_fused__native_batch_norm_legit_no_training_gelu_0,"ax",@progbits
	.align	128
        .global         triton_poi_fused__native_batch_norm_legit_no_training_gelu_0
        .type           triton_poi_fused__native_batch_norm_legit_no_training_gelu_0,@function
        .size           triton_poi_fused__native_batch_norm_legit_no_training_gelu_0,(.L_x_1 - triton_poi_fused__native_batch_norm_legit_no_training_gelu_0)
        .other          triton_poi_fused__native_batch_norm_legit_no_training_gelu_0,@"STO_CUDA_ENTRY STV_DEFAULT"
triton_poi_fused__native_batch_norm_legit_no_training_gelu_0:
.text.triton_poi_fused__native_batch_norm_legit_no_training_gelu_0:
[----:B------:R-:W0:Y:S01]  /*0000*/  LDC R1, c[0x0][0x28] ;  /* 0x00000a00ff017b82 */ /* 0x000e220000000800 */
[----:B------:R-:W1:Y:S07]  /*0010*/  S2R R0, SR_TID.X ;  /* 0x0000000000007919 */ /* 0x000e6e0000002100 */
[----:B------:R-:W2:Y:S01]  /*0020*/  LDC.64 R8, c[0x0][0x228] ;  /* 0x00008a00ff087b82 */ /* 0x000ea20000000a00 */
[----:B------:R-:W-:Y:S01]  /*0030*/  HFMA2.MMA R18, -RZ, RZ, 0, 0 ;  /* 0x00000000ff127435 */ /* 0x000fe200000001ff */
[----:B------:R-:W-:Y:S01]  /*0040*/  ULDC.64 UR4, c[0x0][0x208] ;  /* 0x0000820000047ab9 */ /* 0x000fe20000000a00 */
[----:B------:R-:W3:Y:S01]  /*0050*/  S2R R5, SR_CTAID.X ;  /* 0x0000000000057919 */ /* 0x000ee20000002500 */
[----:B------:R-:W-:-:S04]  /*0060*/  CS2R R16, SRZ ;  /* 0x0000000000107805 */ /* 0x000fc8000001ff00 */
[----:B------:R-:W4:Y:S08]  /*0070*/  LDC.64 R6, c[0x0][0x220] ;  /* 0x00008800ff067b82 */ /* 0x000f300000000a00 */
[----:B------:R-:W5:Y:S08]  /*0080*/  LDC.64 R10, c[0x0][0x230] ;  /* 0x00008c00ff0a7b82 */ /* 0x000f700000000a00 */
[----:B------:R-:W4:Y:S01]  /*0090*/  LDC.64 R12, c[0x0][0x238] ;  /* 0x00008e00ff0c7b82 */ /* 0x000f220000000a00 */
[----:B------:R-:W-:Y:S01]  /*00a0*/  MOV R14, RZ ;  /* 0x000000ff000e7202 */ /* 0x000fe20000000f00 */
[----:B------:R-:W-:Y:S01]  /*00b0*/  IMAD.MOV.U32 R20, RZ, RZ, RZ ;  /* 0x000000ffff147224 */ /* 0x000fe200078e00ff */
[----:B------:R-:W-:Y:S01]  /*00c0*/  ULDC.64 UR6, c[0x0][0x210] ;  /* 0x0000840000067ab9 */ /* 0x000fe20000000a00 */
[----:B-1----:R-:W-:-:S02]  /*00d0*/  SHF.L.U32 R0, R0, 0x1, RZ ;  /* 0x0000000100007819 */ /* 0x002fc400000006ff */
[----:B---3--:R-:W-:Y:S02]  /*00e0*/  SHF.R.S32.HI R3, RZ, 0x19, R5 ;  /* 0x00000019ff037819 */ /* 0x008fe40000011405 */
[----:B------:R-:W-:Y:S02]  /*00f0*/  LOP3.LUT R0, R0, 0x3e, RZ, 0xc0, !PT ;  /* 0x0000003e00007812 */ /* 0x000fe400078ec0ff */
[----:B------:R-:W-:Y:S02]  /*0100*/  SGXT R3, R3, 0x1 ;  /* 0x000000010303781a */ /* 0x000fe40000000200 */
[----:B------:R-:W-:Y:S02]  /*0110*/  LEA R0, R5, R0, 0x6 ;  /* 0x0000000005007211 */ /* 0x000fe400078e30ff */
[----:B------:R-:W1:Y:S02]  /*0120*/  LDC.64 R4, c[0x0][0x218] ;  /* 0x00008600ff047b82 */ /* 0x000e640000000a00 */
[----:B------:R-:W-:-:S02]  /*0130*/  LEA.HI R3, R3, R0, RZ, 0x2 ;  /* 0x0000000003037211 */ /* 0x000fc400078f10ff */
[----:B------:R-:W-:Y:S02]  /*0140*/  ISETP.GE.AND P0, PT, R0, 0x40, PT ;  /* 0x000000400000780c */ /* 0x000fe40003f06270 */
[----:B------:R-:W-:-:S04]  /*0150*/  SHF.R.S32.HI R3, RZ, 0x2, R3 ;  /* 0x00000002ff037819 */ /* 0x000fc80000011403 */
[----:B------:R-:W-:-:S04]  /*0160*/  LEA.HI R2, R3, R3, RZ, 0x2 ;  /* 0x0000000303027211 */ /* 0x000fc800078f10ff */
[----:B------:R-:W-:-:S04]  /*0170*/  LOP3.LUT R2, R2, 0xfffffffc, RZ, 0xc0, !PT ;  /* 0xfffffffc02027812 */ /* 0x000fc800078ec0ff */
[----:B------:R-:W-:-:S05]  /*0180*/  IADD3 R15, R3, -R2, RZ ;  /* 0x80000002030f7210 */ /* 0x000fca0007ffe0ff */
[----:B--2---:R-:W-:-:S05]  /*0190*/  IMAD.WIDE R8, R15, 0x4, R8 ;  /* 0x000000040f087825 */ /* 0x004fca00078e0208 */
[----:B------:R-:W2:Y:S04]  /*01a0*/  @!P0 LDG.E.EL R18, desc[UR4][R8.64] ;  /* 0x0000000408128981 */ /* 0x000ea8000c2e1900 */
[----:B------:R5:W3:Y:S01]  /*01b0*/  @!P0 LDG.E.EL R16, desc[UR4][R8.64] ;  /* 0x0000000408108981 */ /* 0x000ae2000c2e1900 */
[----:B------:R-:W-:Y:S01]  /*01c0*/  CS2R R2, SRZ ;  /* 0x0000000000027805 */ /* 0x000fe2000001ff00 */
[----:B----4-:R-:W-:-:S04]  /*01d0*/  IMAD.WIDE R6, R15, 0x4, R6 ;  /* 0x000000040f067825 */ /* 0x010fc800078e0206 */
[----:B-1----:R-:W-:Y:S01]  /*01e0*/  IMAD.WIDE R4, R0, 0x4, R4 ;  /* 0x0000000400047825 */ /* 0x002fe200078e0204 */
[----:B------:R-:W4:Y:S03]  /*01f0*/  @!P0 LDG.E.EL R14, desc[UR4][R6.64] ;  /* 0x00000004060e8981 */ /* 0x000f26000c2e1900 */
[C---:B-----5:R-:W-:Y:S01]  /*0200*/  IMAD.WIDE R8, R15.reuse, 0x4, R10 ;  /* 0x000000040f087825 */ /* 0x060fe200078e020a */
[----:B------:R-:W4:Y:S03]  /*0210*/  @!P0 LDG.E.64 R2, desc[UR4][R4.64] ;  /* 0x0000000404028981 */ /* 0x000f26000c1e1b00 */
[----:B0-----:R-:W-:Y:S01]  /*0220*/  IMAD.WIDE R10, R15, 0x4, R12 ;  /* 0x000000040f0a7825 */ /* 0x001fe200078e020c */
[----:B------:R-:W-:Y:S01]  /*0230*/  CS2R R12, SRZ ;  /* 0x00000000000c7805 */ /* 0x000fe2000001ff00 */
[----:B------:R-:W-:Y:S01]  /*0240*/  HFMA2.MMA R15, -RZ, RZ, 0, 0 ;  /* 0x00000000ff0f7435 */ /* 0x000fe200000001ff */
[----:B------:R0:W5:Y:S04]  /*0250*/  @!P0 LDG.E.EL R17, desc[UR4][R6.64] ;  /* 0x0000000406118981 */ /* 0x000168000c2e1900 */
[----:B------:R-:W4:Y:S04]  /*0260*/  @!P0 LDG.E.EL R13, desc[UR4][R8.64] ;  /* 0x00000004080d8981 */ /* 0x000f28000c2e1900 */
[----:B------:R-:W4:Y:S04]  /*0270*/  @!P0 LDG.E.EL R20, desc[UR4][R10.64] ;  /* 0x000000040a148981 */ /* 0x000f28000c2e1900 */
[----:B------:R-:W4:Y:S04]  /*0280*/  @!P0 LDG.E.EL R12, desc[UR4][R8.64] ;  /* 0x00000004080c8981 */ /* 0x000f28000c2e1900 */
[----:B------:R-:W4:Y:S01]  /*0290*/  @!P0 LDG.E.EL R15, desc[UR4][R10.64] ;  /* 0x000000040a0f8981 */ /* 0x000f22000c2e1900 */
[----:B0-----:R-:W-:Y:S01]  /*02a0*/  MOV R7, 0x3e800000 ;  /* 0x3e80000000077802 */ /* 0x001fe20000000f00 */
[----:B--2---:R-:W-:-:S04]  /*02b0*/  FADD R18, R18, 9.9999997473787516356e-06 ;  /* 0x3727c5ac12127421 */ /* 0x004fc80000000000 */
[----:B------:R-:W0:Y:S01]  /*02c0*/  MUFU.SQRT R5, R18 ;  /* 0x0000001200057308 */ /* 0x000e220000002000 */
[----:B---3--:R-:W-:-:S07]  /*02d0*/  FADD R16, R16, 9.9999997473787516356e-06 ;  /* 0x3727c5ac10107421 */ /* 0x008fce0000000000 */
[----:B------:R-:W1:Y:S01]  /*02e0*/  MUFU.SQRT R4, R16 ;  /* 0x0000001000047308 */ /* 0x000e620000002000 */
[C---:B0-----:R-:W-:Y:S02]  /*02f0*/  FSETP.GT.AND P2, PT, R5.reuse, 8.50705917302346158658e+37, PT ;  /* 0x7e8000000500780b */ /* 0x041fe40003f44000 */
[----:B------:R-:W-:Y:S02]  /*0300*/  FSETP.GEU.AND P4, PT, R5, 1.175494350822287508e-38, PT ;  /* 0x008000000500780b */ /* 0x000fe40003f8e000 */
[C---:B-1----:R-:W-:Y:S02]  /*0310*/  FSETP.GT.AND P1, PT, R4.reuse, 8.50705917302346158658e+37, PT ;  /* 0x7e8000000400780b */ /* 0x042fe40003f24000 */
[----:B------:R-:W-:-:S07]  /*0320*/  FSETP.GEU.AND P3, PT, R4, 1.175494350822287508e-38, PT ;  /* 0x008000000400780b */ /* 0x000fce0003f6e000 */
[----:B------:R-:W-:-:S04]  /*0330*/  @P2 FMUL R5, R5, 0.25 ;  /* 0x3e80000005052820 */ /* 0x000fc80000400000 */
[----:B------:R-:W-:Y:S01]  /*0340*/  @!P4 FMUL R5, R5, 16777216 ;  /* 0x4b8000000505c820 */ /* 0x000fe20000400000 */
[----:B------:R-:W-:-:S05]  /*0350*/  @P1 FMUL R4, R4, 0.25 ;  /* 0x3e80000004041820 */ /* 0x000fca0000400000 */
[----:B------:R-:W0:Y:S01]  /*0360*/  MUFU.RCP R5, R5 ;  /* 0x0000000500057308 */ /* 0x000e220000001000 */
[----:B------:R-:W-:Y:S01]  /*0370*/  @!P3 FMUL R4, R4, 16777216 ;  /* 0x4b8000000404b820 */ /* 0x000fe20000400000 */
[----:B------:R-:W-:-:S06]  /*0380*/  FSEL R6, R7, 1, P2 ;  /* 0x3f80000007067808 */ /* 0x000fcc0001000000 */
[----:B------:R-:W1:Y:S01]  /*0390*/  MUFU.RCP R4, R4 ;  /* 0x0000000400047308 */ /* 0x000e620000001000 */
[----:B------:R-:W-:Y:S01]  /*03a0*/  @!P4 FMUL R6, R6, 16777216 ;  /* 0x4b8000000606c820 */ /* 0x000fe20000400000 */
[----:B------:R-:W-:Y:S01]  /*03b0*/  FSEL R7, R7, 1, P1 ;  /* 0x3f80000007077808 */ /* 0x000fe20000800000 */
[----:B----4-:R-:W-:Y:S02]  /*03c0*/  FADD R3, -R14, R3 ;  /* 0x000000030e037221 */ /* 0x010fe40000000100 */
[----:B0-----:R-:W-:Y:S02]  /*03d0*/  FMUL R6, R5, R6 ;  /* 0x0000000605067220 */ /* 0x001fe40000400000 */
[----:B------:R-:W-:Y:S02]  /*03e0*/  @!P3 FMUL R7, R7, 16777216 ;  /* 0x4b8000000707b820 */ /* 0x000fe40000400000 */
[----:B------:R-:W-:Y:S01]  /*03f0*/  FMUL R3, R3, R6 ;  /* 0x0000000603037220 */ /* 0x000fe20000400000 */
[----:B-----5:R-:W-:Y:S01]  /*0400*/  FADD R2, -R17, R2 ;  /* 0x0000000211027221 */ /* 0x020fe20000000100 */
[----:B-1----:R-:W-:-:S02]  /*0410*/  FMUL R7, R4, R7 ;  /* 0x0000000704077220 */ /* 0x002fc40000400000 */
[----:B------:R-:W-:Y:S02]  /*0420*/  FFMA R13, R3, R13, R20 ;  /* 0x0000000d030d7223 */ /* 0x000fe40000000014 */
[----:B------:R-:W-:Y:S02]  /*0430*/  FMUL R2, R2, R7 ;  /* 0x0000000702027220 */ /* 0x000fe40000400000 */
[----:B------:R-:W-:Y:S02]  /*0440*/  FMUL R14, R13, 0.70710676908493041992 ;  /* 0x3f3504f30d0e7820 */ /* 0x000fe40000400000 */
[----:B------:R-:W-:Y:S02]  /*0450*/  FFMA R12, R2, R12, R15 ;  /* 0x0000000c020c7223 */ /* 0x000fe4000000000f */
[----:B------:R-:W-:Y:S02]  /*0460*/  FADD.FTZ R9, |R14|, -RZ ;  /* 0x800000ff0e097221 */ /* 0x000fe40000010200 */
[----:B------:R-:W-:-:S03]  /*0470*/  FMUL R10, R12, 0.70710676908493041992 ;  /* 0x3f3504f30c0a7820 */ /* 0x000fc60000400000 */
[----:B------:R-:W-:Y:S01]  /*0480*/  FSETP.GE.AND P2, PT, R9, 1.0029599666595458984, PT ;  /* 0x3f8060fe0900780b */ /* 0x000fe20003f46000 */
[----:B------:R-:W-:Y:S01]  /*0490*/  FADD.FTZ R5, |R10|, -RZ ;  /* 0x800000ff0a057221 */ /* 0x000fe20000010200 */
[----:B------:R-:W-:-:S04]  /*04a0*/  HFMA2.MMA R4, -RZ, RZ, 0.470947265625, -12.46875 ;  /* 0x3789ca3cff047435 */ /* 0x000fc800000001ff */
[----:B------:R-:W-:Y:S02]  /*04b0*/  FSETP.GE.AND P1, PT, R5, 1.0029599666595458984, PT ;  /* 0x3f8060fe0500780b */ /* 0x000fe40003f26000 */
[----:B------:R-:W-:Y:S01]  /*04c0*/  MOV R7, 0xb9f560b9 ;  /* 0xb9f560b900077802 */ /* 0x000fe20000000f00 */
[----:B------:R-:W-:-:S04]  /*04d0*/  HFMA2.MMA R2, -RZ, RZ, 0.470947265625, -12.46875 ;  /* 0x3789ca3cff027435 */ /* 0x000fc800000001ff */
[----:B------:R-:W-:Y:S01]  /*04e0*/  @!P2 MOV R4, 0x38b1e96a ;  /* 0x38b1e96a0004a802 */ /* 0x000fe20000000f00 */
[----:B------:R-:W-:Y:S01]  /*04f0*/  @!P2 FMUL R9, R14, R14 ;  /* 0x0000000e0e09a220 */ /* 0x000fe20000400000 */
[----:B------:R-:W-:Y:S01]  /*0500*/  @!P2 MOV R7, 0xba574d20 ;  /* 0xba574d200007a802 */ /* 0x000fe20000000f00 */
[----:B------:R-:W-:Y:S01]  /*0510*/  IMAD.MOV.U32 R6, RZ, RZ, 0x3bac840b ;  /* 0x3bac840bff067424 */ /* 0x000fe200078e00ff */
[----:B------:R-:W-:-:S03]  /*0520*/  MOV R3, 0xb9f560b9 ;  /* 0xb9f560b900037802 */ /* 0x000fc60000000f00 */
[----:B------:R-:W-:Y:S01]  /*0530*/  FFMA.FTZ R11, R9, R4, R7 ;  /* 0x00000004090b7223 */ /* 0x000fe20000010007 */
[----:B------:R-:W-:Y:S01]  /*0540*/  HFMA2.MMA R4, -RZ, RZ, 0.958984375, -6.1690807342529296875e-05 ;  /* 0x3bac840bff047435 */ /* 0x000fe200000001ff */
[----:B------:R-:W-:Y:S01]  /*0550*/  @!P1 MOV R3, 0xba574d20 ;  /* 0xba574d2000039802 */ /* 0x000fe20000000f00 */
[----:B------:R-:W-:Y:S01]  /*0560*/  @!P1 IMAD.MOV.U32 R2, RZ, RZ, 0x38b1e96a ;  /* 0x38b1e96aff029424 */ /* 0x000fe200078e00ff */
[----:B------:R-:W-:Y:S01]  /*0570*/  @!P2 MOV R6, 0x3baad5ea ;  /* 0x3baad5ea0006a802 */ /* 0x000fe20000000f00 */
[----:B------:R-:W-:Y:S01]  /*0580*/  @!P1 FMUL R5, R10, R10 ;  /* 0x0000000a0a059220 */ /* 0x000fe20000400000 */
[----:B------:R-:W-:Y:S01]  /*0590*/  HFMA2.MMA R7, -RZ, RZ, -1.26171875, -2.110004425048828125e-05 ;  /* 0xbd0c8162ff077435 */ /* 0x000fe200000001ff */
[----:B------:R-:W-:Y:S02]  /*05a0*/  @!P1 MOV R4, 0x3baad5ea ;  /* 0x3baad5ea00049802 */ /* 0x000fe40000000f00 */
[----:B------:R-:W-:Y:S01]  /*05b0*/  FFMA.FTZ R3, R5, R2, R3 ;  /* 0x0000000205037223 */ /* 0x000fe20000010003 */
[----:B------:R-:W-:Y:S01]  /*05c0*/  FFMA.FTZ R8, R11, R9, R6 ;  /* 0x000000090b087223 */ /* 0x000fe20000010006 */
[----:B------:R-:W-:Y:S01]  /*05d0*/  HFMA2.MMA R6, -RZ, RZ, 1.52734375, -41152 ;  /* 0x3e1cf906ff067435 */ /* 0x000fe200000001ff */
[----:B------:R-:W-:Y:S01]  /*05e0*/  IMAD.MOV.U32 R2, RZ, RZ, -0x42f37e9e ;  /* 0xbd0c8162ff027424 */ /* 0x000fe200078e00ff */
[----:B------:R-:W-:Y:S01]  /*05f0*/  @!P2 MOV R7, 0xbcdc1be7 ;  /* 0xbcdc1be70007a802 */ /* 0x000fe20000000f00 */
[----:B------:R-:W-:Y:S01]  /*0600*/  FFMA.FTZ R3, R3, R5, R4 ;  /* 0x0000000503037223 */ /* 0x000fe20000010004 */
[----:B------:R-:W-:-:S02]  /*0610*/  @!P1 MOV R2, 0xbcdc1be7 ;  /* 0xbcdc1be700029802 */ /* 0x000fc40000000f00 */
[----:B------:R-:W-:Y:S01]  /*0620*/  @!P2 MOV R6, 0x3de718af ;  /* 0x3de718af0006a802 */ /* 0x000fe20000000f00 */
[----:B------:R-:W-:Y:S02]  /*0630*/  FFMA.FTZ R11, R8, R9, R7 ;  /* 0x00000009080b7223 */ /* 0x000fe40000010007 */
[----:B------:R-:W-:Y:S01]  /*0640*/  FFMA.FTZ R7, R3, R5, R2 ;  /* 0x0000000503077223 */ /* 0x000fe20000010002 */
[----:B------:R-:W-:Y:S01]  /*0650*/  HFMA2.MMA R2, -RZ, RZ, 1.52734375, -41152 ;  /* 0x3e1cf906ff027435 */ /* 0x000fe200000001ff */
[----:B------:R-:W-:Y:S01]  /*0660*/  IMAD.MOV.U32 R4, RZ, RZ, 0x3f6a937e ;  /* 0x3f6a937eff047424 */ /* 0x000fe200078e00ff */
[----:B------:R-:W-:Y:S01]  /*0670*/  @!P2 MOV R4, 0xbec093ac ;  /* 0xbec093ac0004a802 */ /* 0x000fe20000000f00 */
[-C--:B------:R-:W-:Y:S01]  /*0680*/  FFMA.FTZ R11, R11, R9.reuse, R6 ;  /* 0x000000090b0b7223 */ /* 0x080fe20000010006 */
[----:B------:R-:W-:Y:S02]  /*0690*/  HFMA2.MMA R6, -RZ, RZ, 1.78125, -136.25 ;  /* 0x3f20d842ff067435 */ /* 0x000fe400000001ff */
[----:B------:R-:W-:Y:S01]  /*06a0*/  @!P1 MOV R2, 0x3de718af ;  /* 0x3de718af00029802 */ /* 0x000fe20000000f00 */
[----:B------:R-:W-:Y:S01]  /*06b0*/  FFMA.FTZ R11, R11, R9, R4 ;  /* 0x000000090b0b7223 */ /* 0x000fe20000010004 */
[----:B------:R-:W-:Y:S01]  /*06c0*/  HFMA2.MMA R4, -RZ, RZ, 1.78125, -136.25 ;  /* 0x3f20d842ff047435 */ /* 0x000fe200000001ff */
[----:B------:R-:W-:Y:S01]  /*06d0*/  IMAD.MOV.U32 R3, RZ, RZ, 0x3f6a937e ;  /* 0x3f6a937eff037424 */ /* 0x000fe200078e00ff */
[----:B------:R-:W-:Y:S01]  /*06e0*/  @!P1 MOV R3, 0xbec093ac ;  /* 0xbec093ac00039802 */ /* 0x000fe20000000f00 */
[----:B------:R-:W-:Y:S01]  /*06f0*/  FFMA.FTZ R2, R7, R5, R2 ;  /* 0x0000000507027223 */ /* 0x000fe20000010002 */
[----:B------:R-:W-:-:S02]  /*0700*/  @!P2 MOV R6, 0x3e0375d3 ;  /* 0x3e0375d30006a802 */ /* 0x000fc40000000f00 */
[----:B------:R-:W-:Y:S01]  /*0710*/  @!P1 MOV R4, 0x3e0375d3 ;  /* 0x3e0375d300049802 */ /* 0x000fe20000000f00 */
[----:B------:R-:W-:Y:S01]  /*0720*/  FFMA.FTZ R3, R2, R5, R3 ;  /* 0x0000000502037223 */ /* 0x000fe20000010003 */
[----:B------:R-:W-:Y:S01]  /*0730*/  FSEL R7, -R9, R14, P2 ;  /* 0x0000000e09077208 */ /* 0x000fe20001000100 */
[----:B------:R-:W-:Y:S01]  /*0740*/  FFMA.FTZ R6, R11, R9, R6 ;  /* 0x000000090b067223 */ /* 0x000fe20000010006 */
[----:B------:R-:W-:Y:S01]  /*0750*/  FSEL R2, -R5, R10, P1 ;  /* 0x0000000a05027208 */ /* 0x000fe20000800100 */
[----:B------:R-:W-:Y:S02]  /*0760*/  FFMA.FTZ R3, R3, R5, R4 ;  /* 0x0000000503037223 */ /* 0x000fe40000010004 */
[----:B------:R-:W-:Y:S02]  /*0770*/  FFMA.FTZ R6, R6, R7, R7 ;  /* 0x0000000706067223 */ /* 0x000fe40000010007 */
[----:B------:R-:W-:Y:S02]  /*0780*/  FFMA.FTZ R4, R3, R2, R2 ;  /* 0x0000000203047223 */ /* 0x000fe40000010002 */
[----:B------:R-:W0:Y:S08]  /*0790*/  @P2 MUFU.EX2 R5, R6 ;  /* 0x0000000600052308 */ /* 0x000e300000000800 */
[----:B------:R-:W1:Y:S01]  /*07a0*/  @P1 MUFU.EX2 R2, R4 ;  /* 0x0000000400021308 */ /* 0x000e620000000800 */
[----:B0-----:R-:W-:Y:S01]  /*07b0*/  @P2 FADD R5, -R5, 1 ;  /* 0x3f80000005052421 */ /* 0x001fe20000000100 */
[----:B------:R-:W-:Y:S01]  /*07c0*/  SHF.R.S32.HI R3, RZ, 0x1f, R0 ;  /* 0x0000001fff037819 */ /* 0x000fe20000011400 */
[----:B-1----:R-:W-:-:S03]  /*07d0*/  @P1 FADD R2, -R2, 1 ;  /* 0x3f80000002021421 */ /* 0x002fc60000000100 */
[----:B------:R-:W-:Y:S02]  /*07e0*/  @P2 LOP3.LUT R6, R5, 0x80000000, R14, 0xf8, !PT ;  /* 0x8000000005062812 */ /* 0x000fe400078ef80e */
[----:B------:R-:W-:Y:S02]  /*07f0*/  @P1 LOP3.LUT R4, R2, 0x80000000, R10, 0xf8, !PT ;  /* 0x8000000002041812 */ /* 0x000fe400078ef80a */
[----:B------:R-:W-:Y:S01]  /*0800*/  LEA R2, P1, R0, UR6, 0x2 ;  /* 0x0000000600027c11 */ /* 0x000fe2000f8210ff */
[----:B------:R-:W-:Y:S01]  /*0810*/  FMUL R5, R13, 0.5 ;  /* 0x3f0000000d057820 */ /* 0x000fe20000400000 */
[----:B------:R-:W-:Y:S01]  /*0820*/  FMUL R7, R12, 0.5 ;  /* 0x3f0000000c077820 */ /* 0x000fe20000400000 */
[----:B------:R-:W-:Y:S01]  /*0830*/  FADD R6, R6, 1 ;  /* 0x3f80000006067421 */ /* 0x000fe20000000000 */
[----:B------:R-:W-:Y:S01]  /*0840*/  FADD R4, R4, 1 ;  /* 0x3f80000004047421 */ /* 0x000fe20000000000 */
[----:B------:R-:W-:Y:S02]  /*0850*/  LEA.HI.X R3, R0, UR7, R3, 0x2, P1 ;  /* 0x0000000700037c11 */ /* 0x000fe400088f1403 */
[----:B------:R-:W-:Y:S01]  /*0860*/  FMUL R5, R5, R6 ;  /* 0x0000000605057220 */ /* 0x000fe20000400000 */
[----:B------:R-:W-:Y:S01]  /*0870*/  FMUL R4, R7, R4 ;  /* 0x0000000407047220 */ /* 0x000fe20000400000 */
[----:B------:R-:W-:Y:S06]  /*0880*/  @P0 EXIT ;  /* 0x000000000000094d */ /* 0x000fec0003800000 */
[----:B------:R-:W-:Y:S01]  /*0890*/  STG.E.64 desc[UR4][R2.64], R4 ;  /* 0x0000000402007986 */ /* 0x000fe2000c101b04 */
[----:B------:R-:W-:Y:S05]  /*08a0*/  EXIT ;  /* 0x000000000000794d */ /* 0x000fea0003800000 */
.L_x_0:
[----:B------:R-:W-:-:S00]  /*08b0*/  BRA `(.L_x_0) ;  /* 0xfffffffc00fc7947 */ /* 0x000fc0000383ffff */
[----:B------:R-:W-:-:S00]  /*08c0*/  NOP ;  /* 0x0000000000007918 */ /* 0x000fc00000000000 */
        /* <DEDUP_REMOVED lines=11> */
.L_x_1:


//--------------------- .nv.global.init           --------------------------
	.section	.nv.global.init,"aw",@progbits
.nv.global.init:
	.type		_$_str,@object
	.size		_$_str,(_$_str_$_2 - _$_str)
_$_str:
        /*0000*/ 	.byte	0x5f, 0x5f, 0x43, 0x55, 0x44, 0x41, 0x5f, 0x46, 0x54, 0x5a, 0x00
	.type		_$_str_$_2,@object
	.size		_$_str_$_2,(.L_1 - _$_str_$_2)
_$_str_$_2:
        /*000b*/ 	.byte	0x5f, 0x5f, 0x43, 0x55, 0x44, 0x41, 0x5f, 0x50, 0x52, 0x45, 0x43, 0x5f, 0x53, 0x51, 0x52, 0x54
        /*001b*/ 	.byte	0x00
.L_1:


//--------------------- .nv.constant0.triton_poi_fused__native_batch_norm_legit_no_training_gelu_0 --------------------------
	.section	.nv.constant0.triton_poi_fused__native_batch_norm_legit_no_training_gelu_0,"a",@progbits
	.sectionflags	@""
	.align	4
.nv.constant0.triton_poi_fused__native_batch_norm_legit_no_training_gelu_0:
	.zero		580
